//
// Generated by NVIDIA NVVM Compiler
//
// Compiler Build ID: CL-36424714
// Cuda compilation tools, release 13.0, V13.0.88
// Based on NVVM 20.0.0
//

.version 9.0
.target sm_100
.address_size 64

	// .globl	_Z6KernelPdS_dddddddi

.visible .entry _Z6KernelPdS_dddddddi(
	.param .u64 .ptr .align 1 _Z6KernelPdS_dddddddi_param_0,
	.param .u64 .ptr .align 1 _Z6KernelPdS_dddddddi_param_1,
	.param .f64 _Z6KernelPdS_dddddddi_param_2,
	.param .f64 _Z6KernelPdS_dddddddi_param_3,
	.param .f64 _Z6KernelPdS_dddddddi_param_4,
	.param .f64 _Z6KernelPdS_dddddddi_param_5,
	.param .f64 _Z6KernelPdS_dddddddi_param_6,
	.param .f64 _Z6KernelPdS_dddddddi_param_7,
	.param .f64 _Z6KernelPdS_dddddddi_param_8,
	.param .u32 _Z6KernelPdS_dddddddi_param_9
)
{
	.reg .pred 	%p<5>;
	.reg .b32 	%r<20>;
	.reg .b64 	%rd<23>;
	.reg .b64 	%fd<44>;

	ld.param.u64 	%rd1, [_Z6KernelPdS_dddddddi_param_0];
	ld.param.u64 	%rd2, [_Z6KernelPdS_dddddddi_param_1];
	ld.param.f64 	%fd1, [_Z6KernelPdS_dddddddi_param_2];
	ld.param.f64 	%fd2, [_Z6KernelPdS_dddddddi_param_3];
	ld.param.f64 	%fd3, [_Z6KernelPdS_dddddddi_param_4];
	ld.param.f64 	%fd4, [_Z6KernelPdS_dddddddi_param_5];
	ld.param.f64 	%fd5, [_Z6KernelPdS_dddddddi_param_6];
	ld.param.f64 	%fd6, [_Z6KernelPdS_dddddddi_param_7];
	ld.param.f64 	%fd7, [_Z6KernelPdS_dddddddi_param_8];
	ld.param.u32 	%r1, [_Z6KernelPdS_dddddddi_param_9];
	cvta.to.global.u64 	%rd3, %rd2;
	cvta.to.global.u64 	%rd4, %rd1;
	mov.u32 	%r2, %tid.x;
	mov.u32 	%r3, %tid.y;
	mov.u32 	%r4, %ctaid.x;
	mov.u32 	%r5, %ctaid.y;
	mov.u32 	%r6, %ntid.x;
	mov.u32 	%r7, %ntid.y;
	mad.lo.s32 	%r8, %r4, %r6, %r2;
	mad.lo.s32 	%r9, %r5, %r7, %r3;
	mul.lo.s32 	%r10, %r1, %r9;
	add.s32 	%r11, %r10, %r8;
	mul.wide.s32 	%rd5, %r11, 8;
	add.s64 	%rd6, %rd4, %rd5;
	ld.global.f64 	%fd8, [%rd6];
	add.s64 	%rd7, %rd3, %rd5;
	ld.global.f64 	%fd9, [%rd7];
	setp.eq.s32 	%p1, %r8, 0;
	add.s32 	%r12, %r1, -1;
	selp.b32 	%r13, %r12, -1, %p1;
	mul.wide.s32 	%rd8, %r13, 8;
	add.s64 	%rd9, %rd6, %rd8;
	ld.global.f64 	%fd10, [%rd9];
	setp.eq.s32 	%p2, %r8, %r12;
	add.s32 	%r14, %r11, 1;
	selp.b32 	%r15, %r10, %r14, %p2;
	mul.wide.s32 	%rd10, %r15, 8;
	add.s64 	%rd11, %rd4, %rd10;
	ld.global.f64 	%fd11, [%rd11];
	setp.eq.s32 	%p3, %r9, 0;
	mul.lo.s32 	%r16, %r12, %r1;
	neg.s32 	%r17, %r1;
	selp.b32 	%r18, %r16, %r17, %p3;
	mul.wide.s32 	%rd12, %r18, 8;
	add.s64 	%rd13, %rd6, %rd12;
	ld.global.f64 	%fd12, [%rd13];
	setp.eq.s32 	%p4, %r9, %r12;
	add.s32 	%r19, %r11, %r1;
	cvt.s64.s32 	%rd14, %r19;
	cvt.u64.u32 	%rd15, %r8;
	selp.b64 	%rd16, %rd15, %rd14, %p4;
	shl.b64 	%rd17, %rd16, 3;
	add.s64 	%rd18, %rd4, %rd17;
	ld.global.f64 	%fd13, [%rd18];
	add.f64 	%fd14, %fd10, %fd11;
	add.f64 	%fd15, %fd14, %fd12;
	add.f64 	%fd16, %fd15, %fd13;
	mul.f64 	%fd17, %fd8, 0d4010000000000000;
	sub.f64 	%fd18, %fd16, %fd17;
	add.s64 	%rd19, %rd7, %rd8;
	ld.global.f64 	%fd19, [%rd19];
	add.s64 	%rd20, %rd3, %rd10;
	ld.global.f64 	%fd20, [%rd20];
	add.s64 	%rd21, %rd7, %rd12;
	ld.global.f64 	%fd21, [%rd21];
	add.s64 	%rd22, %rd3, %rd17;
	ld.global.f64 	%fd22, [%rd22];
	add.f64 	%fd23, %fd19, %fd20;
	add.f64 	%fd24, %fd23, %fd21;
	add.f64 	%fd25, %fd24, %fd22;
	mul.f64 	%fd26, %fd9, 0d4010000000000000;
	sub.f64 	%fd27, %fd25, %fd26;
	add.f64 	%fd28, %fd2, 0d3FF0000000000000;
	mul.f64 	%fd29, %fd28, %fd8;
	sub.f64 	%fd30, %fd1, %fd29;
	mul.f64 	%fd31, %fd8, %fd8;
	mul.f64 	%fd32, %fd31, %fd9;
	add.f64 	%fd33, %fd30, %fd32;
	mul.f64 	%fd34, %fd3, %fd33;
	mul.f64 	%fd35, %fd2, %fd8;
	sub.f64 	%fd36, %fd35, %fd32;
	mul.f64 	%fd37, %fd3, %fd36;
	fma.rn.f64 	%fd38, %fd6, %fd34, %fd8;
	mul.f64 	%fd39, %fd4, %fd7;
	fma.rn.f64 	%fd40, %fd39, %fd18, %fd38;
	st.global.f64 	[%rd6], %fd40;
	fma.rn.f64 	%fd41, %fd6, %fd37, %fd9;
	mul.f64 	%fd42, %fd5, %fd7;
	fma.rn.f64 	%fd43, %fd42, %fd27, %fd41;
	st.global.f64 	[%rd7], %fd43;
	ret;

}


// ===== COMPILED SASS (sm_100) =====

	.target	sm_100

	.elftype	@"ET_EXEC"


//--------------------- .note.nv.tkinfo           --------------------------
	.section	.note.nv.tkinfo,"",@"SHT_NOTE"
	.sectionflags	@"SHF_NOTE_NV_TKINFO"
	.tkinfo
        /*0018*/ 	.word	0x00000002
        /*0030*/ 	.string	""
        /*0030*/ 	.string	"ptxas"
        /*0030*/ 	.string	"Cuda compilation tools, release 13.0, V13.0.88"
        /*0030*/ 	.string	"Build cuda_13.0.r13.0/compiler.36424714_0"
        /*0030*/ 	.string	"-arch sm_100 -m 64 "



//--------------------- .note.nv.cuinfo           --------------------------
	.section	.note.nv.cuinfo,"",@"SHT_NOTE"
	.sectionflags	@"SHF_NOTE_NV_CUINFO"
        /*0018*/ 	.short	0x0002
        /*001a*/ 	.short	0x0064
        /*001c*/ 	.short	0x0082
	.zero		2


//--------------------- .nv.info                  --------------------------
	.section	.nv.info,"",@"SHT_CUDA_INFO"
	.align	4


	//----- nvinfo : EIATTR_REGCOUNT
	.align		4
        /*0000*/ 	.byte	0x04, 0x2f
        /*0002*/ 	.short	(.L_1 - .L_0)
	.align		4
.L_0:
        /*0004*/ 	.word	index@(_Z6KernelPdS_dddddddi)
        /*0008*/ 	.word	0x0000001e


	//----- nvinfo : EIATTR_FRAME_SIZE
	.align		4
.L_1:
        /*000c*/ 	.byte	0x04, 0x11
        /*000e*/ 	.short	(.L_3 - .L_2)
	.align		4
.L_2:
        /*0010*/ 	.word	index@(_Z6KernelPdS_dddddddi)
        /*0014*/ 	.word	0x00000000


	//----- nvinfo : EIATTR_MIN_STACK_SIZE
	.align		4
.L_3:
        /*0018*/ 	.byte	0x04, 0x12
        /*001a*/ 	.short	(.L_5 - .L_4)
	.align		4
.L_4:
        /*001c*/ 	.word	index@(_Z6KernelPdS_dddddddi)
        /*0020*/ 	.word	0x00000000
.L_5:


//--------------------- .nv.compat                --------------------------
	.section	.nv.compat,"",@"SHT_CUDA_COMPAT_INFO"
	.align	4
        /*0000*/ 	.byte	0x02, 0x09, 0x00, 0x00, 0x02, 0x02, 0x01, 0x00, 0x02, 0x05, 0x05, 0x00, 0x03, 0x07, 0x01, 0x01
        /*0010*/ 	.byte	0x02, 0x03, 0x00, 0x00, 0x02, 0x06, 0x01, 0x00, 0x04, 0x0b, 0x08, 0x00, 0x01, 0x00, 0x00, 0x00
        /*0020*/ 	.byte	0x00, 0x00, 0x00, 0x00


//--------------------- .nv.info._Z6KernelPdS_dddddddi --------------------------
	.section	.nv.info._Z6KernelPdS_dddddddi,"",@"SHT_CUDA_INFO"
	.sectionflags	@""
	.align	4


	//----- nvinfo : EIATTR_CUDA_API_VERSION
	.align		4
        /*0000*/ 	.byte	0x04, 0x37
        /*0002*/ 	.short	(.L_7 - .L_6)
.L_6:
        /*0004*/ 	.word	0x00000082


	//----- nvinfo : EIATTR_KPARAM_INFO
	.align		4
.L_7:
        /*0008*/ 	.byte	0x04, 0x17
        /*000a*/ 	.short	(.L_9 - .L_8)
.L_8:
        /*000c*/ 	.word	0x00000000
        /*0010*/ 	.short	0x0009
        /*0012*/ 	.short	0x0048
        /*0014*/ 	.byte	0x00, 0xf0, 0x11, 0x00


	//----- nvinfo : EIATTR_KPARAM_INFO
	.align		4
.L_9:
        /*0018*/ 	.byte	0x04, 0x17
        /*001a*/ 	.short	(.L_11 - .L_10)
.L_10:
        /*001c*/ 	.word	0x00000000
        /*0020*/ 	.short	0x0008
        /*0022*/ 	.short	0x0040
        /*0024*/ 	.byte	0x00, 0xf0, 0x21, 0x00


	//----- nvinfo : EIATTR_KPARAM_INFO
	.align		4
.L_11:
        /*0028*/ 	.byte	0x04, 0x17
        /*002a*/ 	.short	(.L_13 - .L_12)
.L_12:
        /*002c*/ 	.word	0x00000000
        /*0030*/ 	.short	0x0007
        /*0032*/ 	.short	0x0038
        /*0034*/ 	.byte	0x00, 0xf0, 0x21, 0x00


	//----- nvinfo : EIATTR_KPARAM_INFO
	.align		4
.L_13:
        /*0038*/ 	.byte	0x04, 0x17
        /*003a*/ 	.short	(.L_15 - .L_14)
.L_14:
        /*003c*/ 	.word	0x00000000
        /*0040*/ 	.short	0x0006
        /*0042*/ 	.short	0x0030
        /*0044*/ 	.byte	0x00, 0xf0, 0x21, 0x00


	//----- nvinfo : EIATTR_KPARAM_INFO
	.align		4
.L_15:
        /*0048*/ 	.byte	0x04, 0x17
        /*004a*/ 	.short	(.L_17 - .L_16)
.L_16:
        /*004c*/ 	.word	0x00000000
        /*0050*/ 	.short	0x0005
        /*0052*/ 	.short	0x0028
        /*0054*/ 	.byte	0x00, 0xf0, 0x21, 0x00


	//----- nvinfo : EIATTR_KPARAM_INFO
	.align		4
.L_17:
        /*0058*/ 	.byte	0x04, 0x17
        /*005a*/ 	.short	(.L_19 - .L_18)
.L_18:
        /*005c*/ 	.word	0x00000000
        /*0060*/ 	.short	0x0004
        /*0062*/ 	.short	0x0020
        /*0064*/ 	.byte	0x00, 0xf0, 0x21, 0x00


	//----- nvinfo : EIATTR_KPARAM_INFO
	.align		4
.L_19:
        /*0068*/ 	.byte	0x04, 0x17
        /*006a*/ 	.short	(.L_21 - .L_20)
.L_20:
        /*006c*/ 	.word	0x00000000
        /*0070*/ 	.short	0x0003
        /*0072*/ 	.short	0x0018
        /*0074*/ 	.byte	0x00, 0xf0, 0x21, 0x00


	//----- nvinfo : EIATTR_KPARAM_INFO
	.align		4
.L_21:
        /*0078*/ 	.byte	0x04, 0x17
        /*007a*/ 	.short	(.L_23 - .L_22)
.L_22:
        /*007c*/ 	.word	0x00000000
        /*0080*/ 	.short	0x0002
        /*0082*/ 	.short	0x0010
        /*0084*/ 	.byte	0x00, 0xf0, 0x21, 0x00


	//----- nvinfo : EIATTR_KPARAM_INFO
	.align		4
.L_23:
        /*0088*/ 	.byte	0x04, 0x17
        /*008a*/ 	.short	(.L_25 - .L_24)
.L_24:
        /*008c*/ 	.word	0x00000000
        /*0090*/ 	.short	0x0001
        /*0092*/ 	.short	0x0008
        /*0094*/ 	.byte	0x00, 0xf5, 0x21, 0x00


	//----- nvinfo : EIATTR_KPARAM_INFO
	.align		4
.L_25:
        /*0098*/ 	.byte	0x04, 0x17
        /*009a*/ 	.short	(.L_27 - .L_26)
.L_26:
        /*009c*/ 	.word	0x00000000
        /*00a0*/ 	.short	0x0000
        /*00a2*/ 	.short	0x0000
        /*00a4*/ 	.byte	0x00, 0xf5, 0x21, 0x00


	//----- nvinfo : EIATTR_SPARSE_MMA_MASK
	.align		4
.L_27:
        /*00a8*/ 	.byte	0x03, 0x50
        /*00aa*/ 	.short	0x0000


	//----- nvinfo : EIATTR_MAXREG_COUNT
	.align		4
        /*00ac*/ 	.byte	0x03, 0x1b
        /*00ae*/ 	.short	0x00ff


	//----- nvinfo : EIATTR_MERCURY_ISA_VERSION
	.align		4
        /*00b0*/ 	.byte	0x03, 0x5f
        /*00b2*/ 	.short	0x0101


	//----- nvinfo : EIATTR_VRC_CTA_INIT_COUNT
	.align		4
        /*00b4*/ 	.byte	0x02, 0x4a
	.zero		1
	.zero		1


	//----- nvinfo : EIATTR_EXIT_INSTR_OFFSETS
	.align		4
        /*00b8*/ 	.byte	0x04, 0x1c
        /*00ba*/ 	.short	(.L_29 - .L_28)


	//   ....[0]....
.L_28:
        /*00bc*/ 	.word	0x00000520


	//----- nvinfo : EIATTR_CBANK_PARAM_SIZE
	.align		4
.L_29:
        /*00c0*/ 	.byte	0x03, 0x19
        /*00c2*/ 	.short	0x004c


	//----- nvinfo : EIATTR_PARAM_CBANK
	.align		4
        /*00c4*/ 	.byte	0x04, 0x0a
        /*00c6*/ 	.short	(.L_31 - .L_30)
	.align		4
.L_30:
        /*00c8*/ 	.word	index@(.nv.constant0._Z6KernelPdS_dddddddi)
        /*00cc*/ 	.short	0x0380
        /*00ce*/ 	.short	0x004c


	//----- nvinfo : EIATTR_SW_WAR
	.align		4
.L_31:
        /*00d0*/ 	.byte	0x04, 0x36
        /*00d2*/ 	.short	(.L_33 - .L_32)
.L_32:
        /*00d4*/ 	.word	0x00000008
.L_33:


//--------------------- .nv.callgraph             --------------------------
	.section	.nv.callgraph,"",@"SHT_CUDA_CALLGRAPH"
	.align	4
	.sectionentsize	8
	.align		4
        /*0000*/ 	.word	0x00000000
	.align		4
        /*0004*/ 	.word	0xffffffff
	.align		4
        /*0008*/ 	.word	0x00000000
	.align		4
        /*000c*/ 	.word	0xfffffffe
	.align		4
        /*0010*/ 	.word	0x00000000
	.align		4
        /*0014*/ 	.word	0xfffffffd
	.align		4
        /*0018*/ 	.word	0x00000000
	.align		4
        /*001c*/ 	.word	0xfffffffc


//--------------------- .text._Z6KernelPdS_dddddddi --------------------------
	.section	.text._Z6KernelPdS_dddddddi,"ax",@progbits
	.align	128
        .global         _Z6KernelPdS_dddddddi
        .type           _Z6KernelPdS_dddddddi,@function
        .size           _Z6KernelPdS_dddddddi,(.L_x_1 - _Z6KernelPdS_dddddddi)
        .other          _Z6KernelPdS_dddddddi,@"STO_CUDA_ENTRY STV_DEFAULT"
_Z6KernelPdS_dddddddi:
.text._Z6KernelPdS_dddddddi:
[----:B------:R-:W-:Y:S01]  /*0000*/  LDC R1, c[0x0][0x37c] ;  /* 0x0000df00ff017b82 */ /* 0x000fe20000000800 */
[----:B------:R-:W0:Y:S07]  /*0010*/  S2R R0, SR_TID.X ;  /* 0x0000000000007919 */ /* 0x000e2e0000002100 */
[----:B------:R-:W0:Y:S01]  /*0020*/  S2UR UR4, SR_CTAID.X ;  /* 0x00000000000479c3 */ /* 0x000e220000002500 */
[----:B------:R-:W1:Y:S01]  /*0030*/  LDCU.128 UR8, c[0x0][0x380] ;  /* 0x00007000ff0877ac */ /* 0x000e620008000c00 */
[----:B------:R-:W2:Y:S01]  /*0040*/  S2R R10, SR_TID.Y ;  /* 0x00000000000a7919 */ /* 0x000ea20000002200 */
[----:B------:R-:W3:Y:S05]  /*0050*/  LDCU.128 UR12, c[0x0][0x3b0] ;  /* 0x00007600ff0c77ac */ /* 0x000eea0008000c00 */
[----:B------:R-:W0:Y:S08]  /*0060*/  LDC R3, c[0x0][0x360] ;  /* 0x0000d800ff037b82 */ /* 0x000e300000000800 */
[----:B------:R-:W4:Y:S08]  /*0070*/  LDC R6, c[0x0][0x3c8] ;  /* 0x0000f200ff067b82 */ /* 0x000f300000000800 */
[----:B------:R-:W2:Y:S08]  /*0080*/  S2UR UR5, SR_CTAID.Y ;  /* 0x00000000000579c3 */ /* 0x000eb00000002600 */
[----:B------:R-:W2:Y:S01]  /*0090*/  LDC R5, c[0x0][0x364] ;  /* 0x0000d900ff057b82 */ /* 0x000ea20000000800 */
[----:B0-----:R-:W-:-:S05]  /*00a0*/  IMAD R0, R3, UR4, R0 ;  /* 0x0000000403007c24 */ /* 0x001fca000f8e0200 */
[----:B------:R-:W-:Y:S02]  /*00b0*/  ISETP.NE.AND P0, PT, R0, RZ, PT ;  /* 0x000000ff0000720c */ /* 0x000fe40003f05270 */
[----:B------:R-:W0:Y:S01]  /*00c0*/  LDC.64 R24, c[0x0][0x380] ;  /* 0x0000e000ff187b82 */ /* 0x000e220000000a00 */
[----:B----4-:R-:W-:-:S05]  /*00d0*/  VIADD R7, R6, 0xffffffff ;  /* 0xffffffff06077836 */ /* 0x010fca0000000000 */
[----:B------:R-:W-:Y:S02]  /*00e0*/  ISETP.NE.AND P1, PT, R0, R7, PT ;  /* 0x000000070000720c */ /* 0x000fe40003f25270 */
[----:B------:R-:W4:Y:S01]  /*00f0*/  LDC.64 R8, c[0x0][0x388] ;  /* 0x0000e200ff087b82 */ /* 0x000f220000000a00 */
[----:B------:R-:W-:Y:S01]  /*0100*/  SEL R23, R7, 0xffffffff, !P0 ;  /* 0xffffffff07177807 */ /* 0x000fe20004000000 */
[----:B--2---:R-:W-:Y:S01]  /*0110*/  IMAD R10, R5, UR5, R10 ;  /* 0x00000005050a7c24 */ /* 0x004fe2000f8e020a */
[----:B------:R-:W2:Y:S05]  /*0120*/  LDCU.64 UR4, c[0x0][0x358] ;  /* 0x00006b00ff0477ac */ /* 0x000eaa0008000a00 */
[----:B------:R-:W5:Y:S01]  /*0130*/  LDC.64 R18, c[0x0][0x398] ;  /* 0x0000e600ff127b82 */ /* 0x000f620000000a00 */
[----:B------:R-:W-:-:S04]  /*0140*/  IMAD R21, R10, R6, RZ ;  /* 0x000000060a157224 */ /* 0x000fc800078e02ff */
[----:B------:R-:W-:-:S04]  /*0150*/  IMAD.IADD R11, R0, 0x1, R21 ;  /* 0x00000001000b7824 */ /* 0x000fc800078e0215 */
[C---:B0-----:R-:W-:Y:S01]  /*0160*/  IMAD.WIDE R2, R11.reuse, 0x8, R24 ;  /* 0x000000080b027825 */ /* 0x041fe200078e0218 */
[----:B------:R-:W-:-:S05]  /*0170*/  @P1 IADD3 R21, PT, PT, R11, 0x1, RZ ;  /* 0x000000010b151810 */ /* 0x000fca0007ffe0ff */
[----:B------:R-:W-:-:S04]  /*0180*/  IMAD.WIDE R24, R21, 0x8, R24 ;  /* 0x0000000815187825 */ /* 0x000fc800078e0218 */
[----:B------:R-:W-:Y:S02]  /*0190*/  IMAD.WIDE R26, R23, 0x8, R2 ;  /* 0x00000008171a7825 */ /* 0x000fe400078e0202 */
[----:B--2---:R-:W2:Y:S04]  /*01a0*/  LDG.E.64 R24, desc[UR4][R24.64] ;  /* 0x0000000418187981 */ /* 0x004ea8000c1e1b00 */
[----:B------:R-:W2:Y:S01]  /*01b0*/  LDG.E.64 R26, desc[UR4][R26.64] ;  /* 0x000000041a1a7981 */ /* 0x000ea2000c1e1b00 */
[----:B----4-:R-:W-:Y:S01]  /*01c0*/  IMAD.WIDE R4, R11, 0x8, R8 ;  /* 0x000000080b047825 */ /* 0x010fe200078e0208 */
[----:B------:R-:W-:-:S03]  /*01d0*/  ISETP.NE.AND P0, PT, R10, RZ, PT ;  /* 0x000000ff0a00720c */ /* 0x000fc60003f05270 */
[----:B------:R-:W-:Y:S02]  /*01e0*/  IMAD.WIDE R20, R21, 0x8, R8 ;  /* 0x0000000815147825 */ /* 0x000fe400078e0208 */
[----:B------:R-:W4:Y:S02]  /*01f0*/  LDG.E.64 R8, desc[UR4][R2.64] ;  /* 0x0000000402087981 */ /* 0x000f24000c1e1b00 */
[----:B------:R-:W-:Y:S02]  /*0200*/  IMAD.WIDE R22, R23, 0x8, R4 ;  /* 0x0000000817167825 */ /* 0x000fe400078e0204 */
[----:B------:R-:W3:Y:S04]  /*0210*/  LDG.E.64 R20, desc[UR4][R20.64] ;  /* 0x0000000414147981 */ /* 0x000ee8000c1e1b00 */
[----:B------:R-:W3:Y:S01]  /*0220*/  LDG.E.64 R22, desc[UR4][R22.64] ;  /* 0x0000000416167981 */ /* 0x000ee2000c1e1b00 */
[----:B------:R-:W-:-:S02]  /*0230*/  IMAD R13, R7, R6, RZ ;  /* 0x00000006070d7224 */ /* 0x000fc400078e02ff */
[----:B------:R-:W-:Y:S01]  /*0240*/  @P0 IMAD.MOV R13, RZ, RZ, -R6 ;  /* 0x000000ffff0d0224 */ /* 0x000fe200078e0a06 */
[----:B------:R-:W-:Y:S02]  /*0250*/  ISETP.NE.AND P0, PT, R10, R7, PT ;  /* 0x000000070a00720c */ /* 0x000fe40003f05270 */
[----:B------:R-:W-:Y:S01]  /*0260*/  IADD3 R15, PT, PT, R11, R6, RZ ;  /* 0x000000060b0f7210 */ /* 0x000fe20007ffe0ff */
[----:B------:R-:W-:Y:S01]  /*0270*/  IMAD.WIDE R6, R13, 0x8, R2 ;  /* 0x000000080d067825 */ /* 0x000fe200078e0202 */
[----:B------:R-:W4:Y:S02]  /*0280*/  LDG.E.64 R10, desc[UR4][R4.64] ;  /* 0x00000004040a7981 */ /* 0x000f24000c1e1b00 */
[----:B------:R-:W-:Y:S02]  /*0290*/  SHF.R.S32.HI R12, RZ, 0x1f, R15 ;  /* 0x0000001fff0c7819 */ /* 0x000fe4000001140f */
[----:B------:R-:W-:Y:S01]  /*02a0*/  SEL R0, R0, R15, !P0 ;  /* 0x0000000f00007207 */ /* 0x000fe20004000000 */
[----:B------:R-:W4:Y:S01]  /*02b0*/  LDG.E.64 R6, desc[UR4][R6.64] ;  /* 0x0000000406067981 */ /* 0x000f22000c1e1b00 */
[----:B------:R-:W-:-:S02]  /*02c0*/  SEL R15, R12, RZ, P0 ;  /* 0x000000ff0c0f7207 */ /* 0x000fc40000000000 */
[C---:B------:R-:W-:Y:S01]  /*02d0*/  SHF.L.U32 R14, R0.reuse, 0x3, RZ ;  /* 0x00000003000e7819 */ /* 0x040fe200000006ff */
[----:B------:R-:W-:Y:S01]  /*02e0*/  IMAD.WIDE R12, R13, 0x8, R4 ;  /* 0x000000080d0c7825 */ /* 0x000fe200078e0204 */
[----:B------:R-:W-:Y:S02]  /*02f0*/  SHF.L.U64.HI R0, R0, 0x3, R15 ;  /* 0x0000000300007819 */ /* 0x000fe4000001020f */
[C---:B-1----:R-:W-:Y:S02]  /*0300*/  IADD3 R16, P0, PT, R14.reuse, UR8, RZ ;  /* 0x000000080e107c10 */ /* 0x042fe4000ff1e0ff */
[----:B------:R-:W-:Y:S01]  /*0310*/  IADD3 R14, P1, PT, R14, UR10, RZ ;  /* 0x0000000a0e0e7c10 */ /* 0x000fe2000ff3e0ff */
[----:B------:R-:W4:Y:S01]  /*0320*/  LDG.E.64 R12, desc[UR4][R12.64] ;  /* 0x000000040c0c7981 */ /* 0x000f22000c1e1b00 */
[C---:B------:R-:W-:Y:S02]  /*0330*/  IADD3.X R17, PT, PT, R0.reuse, UR9, RZ, P0, !PT ;  /* 0x0000000900117c10 */ /* 0x040fe400087fe4ff */
[----:B------:R-:W-:Y:S01]  /*0340*/  IADD3.X R15, PT, PT, R0, UR11, RZ, P1, !PT ;  /* 0x0000000b000f7c10 */ /* 0x000fe20008ffe4ff */
[----:B------:R-:W0:Y:S03]  /*0350*/  LDCU.128 UR8, c[0x0][0x3a0] ;  /* 0x00007400ff0877ac */ /* 0x000e260008000c00 */
[----:B------:R-:W4:Y:S04]  /*0360*/  LDG.E.64 R16, desc[UR4][R16.64] ;  /* 0x0000000410107981 */ /* 0x000f28000c1e1b00 */
[----:B------:R-:W4:Y:S01]  /*0370*/  LDG.E.64 R14, desc[UR4][R14.64] ;  /* 0x000000040e0e7981 */ /* 0x000f22000c1e1b00 */
[----:B--2---:R-:W-:Y:S01]  /*0380*/  DADD R24, R26, R24 ;  /* 0x000000001a187229 */ /* 0x004fe20000000018 */
[----:B------:R-:W4:Y:S01]  /*0390*/  LDC.64 R26, c[0x0][0x390] ;  /* 0x0000e400ff1a7b82 */ /* 0x000f220000000a00 */
[----:B---3--:R-:W-:-:S02]  /*03a0*/  DADD R20, R22, R20 ;  /* 0x0000000016147229 */ /* 0x008fc40000000014 */
[----:B-----5:R-:W-:-:S08]  /*03b0*/  DADD R22, R18, 1 ;  /* 0x3ff0000012167429 */ /* 0x020fd00000000000 */
[C---:B----4-:R-:W-:Y:S02]  /*03c0*/  DFMA R26, R8.reuse, -R22, R26 ;  /* 0x80000016081a722b */ /* 0x050fe4000000001a */
[----:B------:R-:W-:-:S08]  /*03d0*/  DMUL R22, R8, R8 ;  /* 0x0000000808167228 */ /* 0x000fd00000000000 */
[----:B------:R-:W-:Y:S02]  /*03e0*/  DMUL R22, R10, R22 ;  /* 0x000000160a167228 */ /* 0x000fe40000000000 */
[----:B------:R-:W-:-:S06]  /*03f0*/  DADD R6, R6, R24 ;  /* 0x0000000006067229 */ /* 0x000fcc0000000018 */
[--C-:B------:R-:W-:Y:S02]  /*0400*/  DADD R24, R26, R22.reuse ;  /* 0x000000001a187229 */ /* 0x100fe40000000016 */
[----:B------:R-:W-:Y:S01]  /*0410*/  DFMA R22, R8, R18, -R22 ;  /* 0x000000120816722b */ /* 0x000fe20000000816 */
[----:B------:R-:W1:Y:S01]  /*0420*/  LDC.64 R18, c[0x0][0x3c0] ;  /* 0x0000f000ff127b82 */ /* 0x000e620000000a00 */
[----:B------:R-:W-:Y:S02]  /*0430*/  DADD R12, R12, R20 ;  /* 0x000000000c0c7229 */ /* 0x000fe40000000014 */
[----:B------:R-:W-:Y:S02]  /*0440*/  DADD R6, R16, R6 ;  /* 0x0000000010067229 */ /* 0x000fe40000000006 */
[----:B0-----:R-:W-:Y:S02]  /*0450*/  DMUL R24, R24, UR8 ;  /* 0x0000000818187c28 */ /* 0x001fe40008000000 */
[----:B------:R-:W-:-:S02]  /*0460*/  DMUL R22, R22, UR8 ;  /* 0x0000000816167c28 */ /* 0x000fc40008000000 */
[----:B------:R-:W-:Y:S02]  /*0470*/  DADD R12, R14, R12 ;  /* 0x000000000e0c7229 */ /* 0x000fe4000000000c */
[----:B------:R-:W-:Y:S02]  /*0480*/  DFMA R6, R8, -4, R6 ;  /* 0xc01000000806782b */ /* 0x000fe40000000006 */
[----:B------:R-:W-:Y:S02]  /*0490*/  DFMA R24, R24, UR14, R8 ;  /* 0x0000000e18187c2b */ /* 0x000fe40008000008 */
[----:B------:R-:W-:Y:S02]  /*04a0*/  DFMA R22, R22, UR14, R10 ;  /* 0x0000000e16167c2b */ /* 0x000fe4000800000a */
[----:B------:R-:W-:Y:S02]  /*04b0*/  DFMA R12, R10, -4, R12 ;  /* 0xc01000000a0c782b */ /* 0x000fe4000000000c */
[----:B-1----:R-:W-:-:S02]  /*04c0*/  DMUL R8, R18, UR10 ;  /* 0x0000000a12087c28 */ /* 0x002fc40008000000 */
[----:B------:R-:W-:-:S06]  /*04d0*/  DMUL R18, R18, UR12 ;  /* 0x0000000c12127c28 */ /* 0x000fcc0008000000 */
[----:B------:R-:W-:Y:S02]  /*04e0*/  DFMA R6, R6, R8, R24 ;  /* 0x000000080606722b */ /* 0x000fe40000000018 */
[----:B------:R-:W-:-:S05]  /*04f0*/  DFMA R12, R12, R18, R22 ;  /* 0x000000120c0c722b */ /* 0x000fca0000000016 */
[----:B------:R-:W-:Y:S04]  /*0500*/  STG.E.64 desc[UR4][R2.64], R6 ;  /* 0x0000000602007986 */ /* 0x000fe8000c101b04 */
[----:B------:R-:W-:Y:S01]  /*0510*/  STG.E.64 desc[UR4][R4.64], R12 ;  /* 0x0000000c04007986 */ /* 0x000fe2000c101b04 */
[----:B------:R-:W-:Y:S05]  /*0520*/  EXIT ;  /* 0x000000000000794d */ /* 0x000fea0003800000 */
.L_x_0:
[----:B------:R-:W-:-:S00]  /*0530*/  BRA `(.L_x_0) ;  /* 0xfffffffc00fc7947 */ /* 0x000fc0000383ffff */
[----:B------:R-:W-:-:S00]  /*0540*/  NOP ;  /* 0x0000000000007918 */ /* 0x000fc00000000000 */
        /* <DEDUP_REMOVED lines=11> */
.L_x_1:


//--------------------- .nv.shared.reserved.0     --------------------------
	.section	.nv.shared.reserved.0,"aw",@nobits
	.weak		__nv_reservedSMEM_offset_0_alias
	.size		__nv_reservedSMEM_offset_0_alias, 0, 64
	.other		__nv_reservedSMEM_offset_0_alias,@"STO_CUDA_RESERVED_SHARED STV_DEFAULT"
__nv_reservedSMEM_offset_0_alias:
	.zero		0
	.zero		64


//--------------------- .nv.constant0._Z6KernelPdS_dddddddi --------------------------
	.section	.nv.constant0._Z6KernelPdS_dddddddi,"a",@progbits
	.sectionflags	@""
	.align	4
.nv.constant0._Z6KernelPdS_dddddddi:
	.zero		972


//--------------------- SYMBOLS --------------------------

	.type		.nv.reservedSmem.offset0,@object
	.size		.nv.reservedSmem.offset0,0x4
